//
// Generated by NVIDIA NVVM Compiler
//
// Compiler Build ID: CL-36424714
// Cuda compilation tools, release 13.0, V13.0.88
// Based on NVVM 20.0.0
//

.version 9.0
.target sm_100
.address_size 64

	// .globl	_Z19extract_bits_kernelPjPiii
.extern .shared .align 16 .b8 s_data[];

.visible .entry _Z19extract_bits_kernelPjPiii(
	.param .u64 .ptr .align 1 _Z19extract_bits_kernelPjPiii_param_0,
	.param .u64 .ptr .align 1 _Z19extract_bits_kernelPjPiii_param_1,
	.param .u32 _Z19extract_bits_kernelPjPiii_param_2,
	.param .u32 _Z19extract_bits_kernelPjPiii_param_3
)
{
	.reg .pred 	%p<2>;
	.reg .b32 	%r<10>;
	.reg .b64 	%rd<8>;

	ld.param.u64 	%rd1, [_Z19extract_bits_kernelPjPiii_param_0];
	ld.param.u64 	%rd2, [_Z19extract_bits_kernelPjPiii_param_1];
	ld.param.u32 	%r3, [_Z19extract_bits_kernelPjPiii_param_2];
	ld.param.u32 	%r2, [_Z19extract_bits_kernelPjPiii_param_3];
	mov.u32 	%r4, %tid.x;
	mov.u32 	%r5, %ctaid.x;
	mov.u32 	%r6, %ntid.x;
	mad.lo.s32 	%r1, %r5, %r6, %r4;
	setp.ge.s32 	%p1, %r1, %r3;
	@%p1 bra 	$L__BB0_2;
	cvta.to.global.u64 	%rd3, %rd1;
	cvta.to.global.u64 	%rd4, %rd2;
	mul.wide.s32 	%rd5, %r1, 4;
	add.s64 	%rd6, %rd3, %rd5;
	ld.global.u32 	%r7, [%rd6];
	shr.u32 	%r8, %r7, %r2;
	and.b32  	%r9, %r8, 1;
	add.s64 	%rd7, %rd4, %rd5;
	st.global.u32 	[%rd7], %r9;
$L__BB0_2:
	ret;

}
	// .globl	_Z18sort_by_bit_kernelPjS_PiS0_i
.visible .entry _Z18sort_by_bit_kernelPjS_PiS0_i(
	.param .u64 .ptr .align 1 _Z18sort_by_bit_kernelPjS_PiS0_i_param_0,
	.param .u64 .ptr .align 1 _Z18sort_by_bit_kernelPjS_PiS0_i_param_1,
	.param .u64 .ptr .align 1 _Z18sort_by_bit_kernelPjS_PiS0_i_param_2,
	.param .u64 .ptr .align 1 _Z18sort_by_bit_kernelPjS_PiS0_i_param_3,
	.param .u32 _Z18sort_by_bit_kernelPjS_PiS0_i_param_4
)
{
	.reg .pred 	%p<3>;
	.reg .b32 	%r<18>;
	.reg .b64 	%rd<22>;

	ld.param.u64 	%rd3, [_Z18sort_by_bit_kernelPjS_PiS0_i_param_0];
	ld.param.u64 	%rd4, [_Z18sort_by_bit_kernelPjS_PiS0_i_param_1];
	ld.param.u64 	%rd5, [_Z18sort_by_bit_kernelPjS_PiS0_i_param_2];
	ld.param.u64 	%rd6, [_Z18sort_by_bit_kernelPjS_PiS0_i_param_3];
	ld.param.u32 	%r5, [_Z18sort_by_bit_kernelPjS_PiS0_i_param_4];
	cvta.to.global.u64 	%rd1, %rd6;
	mov.u32 	%r6, %tid.x;
	mov.u32 	%r7, %ctaid.x;
	mov.u32 	%r8, %ntid.x;
	mad.lo.s32 	%r1, %r7, %r8, %r6;
	setp.ge.s32 	%p1, %r1, %r5;
	@%p1 bra 	$L__BB1_5;
	cvta.to.global.u64 	%rd2, %rd5;
	mul.wide.s32 	%rd7, %r1, 4;
	add.s64 	%rd8, %rd2, %rd7;
	ld.global.u32 	%r9, [%rd8];
	setp.ne.s32 	%p2, %r9, 0;
	@%p2 bra 	$L__BB1_3;
	add.s64 	%rd15, %rd1, %rd7;
	ld.global.u32 	%r15, [%rd15];
	sub.s32 	%r17, %r1, %r15;
	bra.uni 	$L__BB1_4;
$L__BB1_3:
	mul.wide.s32 	%rd9, %r5, 4;
	add.s64 	%rd10, %rd2, %rd9;
	add.s64 	%rd11, %rd1, %rd9;
	ld.global.u32 	%r10, [%rd10+-4];
	ld.global.u32 	%r11, [%rd11+-4];
	add.s64 	%rd13, %rd1, %rd7;
	ld.global.u32 	%r12, [%rd13];
	add.s32 	%r13, %r11, %r10;
	sub.s32 	%r14, %r5, %r13;
	add.s32 	%r17, %r14, %r12;
$L__BB1_4:
	cvta.to.global.u64 	%rd16, %rd3;
	add.s64 	%rd18, %rd16, %rd7;
	ld.global.u32 	%r16, [%rd18];
	cvta.to.global.u64 	%rd19, %rd4;
	mul.wide.s32 	%rd20, %r17, 4;
	add.s64 	%rd21, %rd19, %rd20;
	st.global.u32 	[%rd21], %r16;
$L__BB1_5:
	ret;

}
	// .globl	_Z21exclusive_scan_kernelPiS_i
.visible .entry _Z21exclusive_scan_kernelPiS_i(
	.param .u64 .ptr .align 1 _Z21exclusive_scan_kernelPiS_i_param_0,
	.param .u64 .ptr .align 1 _Z21exclusive_scan_kernelPiS_i_param_1,
	.param .u32 _Z21exclusive_scan_kernelPiS_i_param_2
)
{
	.reg .pred 	%p<11>;
	.reg .b32 	%r<34>;
	.reg .b64 	%rd<9>;

	ld.param.u64 	%rd1, [_Z21exclusive_scan_kernelPiS_i_param_0];
	ld.param.u64 	%rd2, [_Z21exclusive_scan_kernelPiS_i_param_1];
	ld.param.u32 	%r13, [_Z21exclusive_scan_kernelPiS_i_param_2];
	mov.u32 	%r1, %tid.x;
	mov.u32 	%r14, %ctaid.x;
	mov.u32 	%r33, %ntid.x;
	mad.lo.s32 	%r3, %r14, %r33, %r1;
	setp.ge.s32 	%p1, %r3, %r13;
	shl.b32 	%r15, %r1, 2;
	mov.u32 	%r16, s_data;
	add.s32 	%r4, %r16, %r15;
	@%p1 bra 	$L__BB2_2;
	cvta.to.global.u64 	%rd3, %rd1;
	mul.wide.s32 	%rd4, %r3, 4;
	add.s64 	%rd5, %rd3, %rd4;
	ld.global.u32 	%r18, [%rd5];
	st.shared.u32 	[%r4], %r18;
	bra.uni 	$L__BB2_3;
$L__BB2_2:
	mov.b32 	%r17, 0;
	st.shared.u32 	[%r4], %r17;
$L__BB2_3:
	bar.sync 	0;
	setp.lt.u32 	%p2, %r33, 2;
	@%p2 bra 	$L__BB2_10;
	mov.b32 	%r31, 1;
$L__BB2_5:
	setp.lt.u32 	%p3, %r1, %r31;
	mov.b32 	%r32, 0;
	@%p3 bra 	$L__BB2_7;
	sub.s32 	%r21, %r1, %r31;
	shl.b32 	%r22, %r21, 2;
	add.s32 	%r24, %r16, %r22;
	ld.shared.u32 	%r32, [%r24];
$L__BB2_7:
	setp.lt.u32 	%p4, %r1, %r31;
	bar.sync 	0;
	@%p4 bra 	$L__BB2_9;
	ld.shared.u32 	%r25, [%r4];
	add.s32 	%r26, %r25, %r32;
	st.shared.u32 	[%r4], %r26;
$L__BB2_9:
	bar.sync 	0;
	shl.b32 	%r31, %r31, 1;
	setp.lt.u32 	%p5, %r31, %r33;
	@%p5 bra 	$L__BB2_5;
$L__BB2_10:
	setp.lt.u32 	%p6, %r33, 2;
	@%p6 bra 	$L__BB2_16;
$L__BB2_11:
	shr.u32 	%r10, %r33, 1;
	ld.shared.u32 	%r11, [%r4];
	setp.ge.u32 	%p7, %r1, %r10;
	shl.b32 	%r27, %r10, 2;
	add.s32 	%r12, %r4, %r27;
	@%p7 bra 	$L__BB2_13;
	ld.shared.u32 	%r28, [%r12];
	add.s32 	%r29, %r11, %r28;
	st.shared.u32 	[%r4], %r29;
$L__BB2_13:
	setp.ge.u32 	%p8, %r1, %r10;
	bar.sync 	0;
	@%p8 bra 	$L__BB2_15;
	st.shared.u32 	[%r12], %r11;
$L__BB2_15:
	bar.sync 	0;
	setp.gt.u32 	%p9, %r33, 3;
	mov.u32 	%r33, %r10;
	@%p9 bra 	$L__BB2_11;
$L__BB2_16:
	setp.ge.s32 	%p10, %r3, %r13;
	@%p10 bra 	$L__BB2_18;
	ld.shared.u32 	%r30, [%r4];
	cvta.to.global.u64 	%rd6, %rd2;
	mul.wide.s32 	%rd7, %r3, 4;
	add.s64 	%rd8, %rd6, %rd7;
	st.global.u32 	[%rd8], %r30;
$L__BB2_18:
	ret;

}


// ===== COMPILED SASS (sm_100) =====

	.target	sm_100

	.elftype	@"ET_EXEC"


//--------------------- .note.nv.tkinfo           --------------------------
	.section	.note.nv.tkinfo,"",@"SHT_NOTE"
	.sectionflags	@"SHF_NOTE_NV_TKINFO"
	.tkinfo
        /*0018*/ 	.word	0x00000002
        /*0030*/ 	.string	""
        /*0030*/ 	.string	"ptxas"
        /*0030*/ 	.string	"Cuda compilation tools, release 13.0, V13.0.88"
        /*0030*/ 	.string	"Build cuda_13.0.r13.0/compiler.36424714_0"
        /*0030*/ 	.string	"-arch sm_100 -m 64 "



//--------------------- .note.nv.cuinfo           --------------------------
	.section	.note.nv.cuinfo,"",@"SHT_NOTE"
	.sectionflags	@"SHF_NOTE_NV_CUINFO"
        /*0018*/ 	.short	0x0002
        /*001a*/ 	.short	0x0064
        /*001c*/ 	.short	0x0082
	.zero		2


//--------------------- .nv.info                  --------------------------
	.section	.nv.info,"",@"SHT_CUDA_INFO"
	.align	4


	//----- nvinfo : EIATTR_REGCOUNT
	.align		4
        /*0000*/ 	.byte	0x04, 0x2f
        /*0002*/ 	.short	(.L_1 - .L_0)
	.align		4
.L_0:
        /*0004*/ 	.word	index@(_Z19extract_bits_kernelPjPiii)
        /*0008*/ 	.word	0x0000000a


	//----- nvinfo : EIATTR_FRAME_SIZE
	.align		4
.L_1:
        /*000c*/ 	.byte	0x04, 0x11
        /*000e*/ 	.short	(.L_3 - .L_2)
	.align		4
.L_2:
        /*0010*/ 	.word	index@(_Z19extract_bits_kernelPjPiii)
        /*0014*/ 	.word	0x00000000


	//----- nvinfo : EIATTR_REGCOUNT
	.align		4
.L_3:
        /*0018*/ 	.byte	0x04, 0x2f
        /*001a*/ 	.short	(.L_5 - .L_4)
	.align		4
.L_4:
        /*001c*/ 	.word	index@(_Z18sort_by_bit_kernelPjS_PiS0_i)
        /*0020*/ 	.word	0x00000012


	//----- nvinfo : EIATTR_FRAME_SIZE
	.align		4
.L_5:
        /*0024*/ 	.byte	0x04, 0x11
        /*0026*/ 	.short	(.L_7 - .L_6)
	.align		4
.L_6:
        /*0028*/ 	.word	index@(_Z18sort_by_bit_kernelPjS_PiS0_i)
        /*002c*/ 	.word	0x00000000


	//----- nvinfo : EIATTR_REGCOUNT
	.align		4
.L_7:
        /*0030*/ 	.byte	0x04, 0x2f
        /*0032*/ 	.short	(.L_9 - .L_8)
	.align		4
.L_8:
        /*0034*/ 	.word	index@(_Z21exclusive_scan_kernelPiS_i)
        /*0038*/ 	.word	0x0000000c


	//----- nvinfo : EIATTR_FRAME_SIZE
	.align		4
.L_9:
        /*003c*/ 	.byte	0x04, 0x11
        /*003e*/ 	.short	(.L_11 - .L_10)
	.align		4
.L_10:
        /*0040*/ 	.word	index@(_Z21exclusive_scan_kernelPiS_i)
        /*0044*/ 	.word	0x00000000


	//----- nvinfo : EIATTR_MIN_STACK_SIZE
	.align		4
.L_11:
        /*0048*/ 	.byte	0x04, 0x12
        /*004a*/ 	.short	(.L_13 - .L_12)
	.align		4
.L_12:
        /*004c*/ 	.word	index@(_Z21exclusive_scan_kernelPiS_i)
        /*0050*/ 	.word	0x00000000


	//----- nvinfo : EIATTR_MIN_STACK_SIZE
	.align		4
.L_13:
        /*0054*/ 	.byte	0x04, 0x12
        /*0056*/ 	.short	(.L_15 - .L_14)
	.align		4
.L_14:
        /*0058*/ 	.word	index@(_Z18sort_by_bit_kernelPjS_PiS0_i)
        /*005c*/ 	.word	0x00000000


	//----- nvinfo : EIATTR_MIN_STACK_SIZE
	.align		4
.L_15:
        /*0060*/ 	.byte	0x04, 0x12
        /*0062*/ 	.short	(.L_17 - .L_16)
	.align		4
.L_16:
        /*0064*/ 	.word	index@(_Z19extract_bits_kernelPjPiii)
        /*0068*/ 	.word	0x00000000
.L_17:


//--------------------- .nv.compat                --------------------------
	.section	.nv.compat,"",@"SHT_CUDA_COMPAT_INFO"
	.align	4
        /*0000*/ 	.byte	0x02, 0x09, 0x00, 0x00, 0x02, 0x02, 0x01, 0x00, 0x02, 0x05, 0x05, 0x00, 0x03, 0x07, 0x01, 0x01
        /*0010*/ 	.byte	0x02, 0x03, 0x00, 0x00, 0x02, 0x06, 0x01, 0x00, 0x04, 0x0b, 0x08, 0x00, 0x09, 0x00, 0x00, 0x00
        /*0020*/ 	.byte	0x00, 0x00, 0x00, 0x00


//--------------------- .nv.info._Z21exclusive_scan_kernelPiS_i --------------------------
	.section	.nv.info._Z21exclusive_scan_kernelPiS_i,"",@"SHT_CUDA_INFO"
	.sectionflags	@""
	.align	4


	//----- nvinfo : EIATTR_CUDA_API_VERSION
	.align		4
        /*0000*/ 	.byte	0x04, 0x37
        /*0002*/ 	.short	(.L_19 - .L_18)
.L_18:
        /*0004*/ 	.word	0x00000082


	//----- nvinfo : EIATTR_KPARAM_INFO
	.align		4
.L_19:
        /*0008*/ 	.byte	0x04, 0x17
        /*000a*/ 	.short	(.L_21 - .L_20)
.L_20:
        /*000c*/ 	.word	0x00000000
        /*0010*/ 	.short	0x0002
        /*0012*/ 	.short	0x0010
        /*0014*/ 	.byte	0x00, 0xf0, 0x11, 0x00


	//----- nvinfo : EIATTR_KPARAM_INFO
	.align		4
.L_21:
        /*0018*/ 	.byte	0x04, 0x17
        /*001a*/ 	.short	(.L_23 - .L_22)
.L_22:
        /*001c*/ 	.word	0x00000000
        /*0020*/ 	.short	0x0001
        /*0022*/ 	.short	0x0008
        /*0024*/ 	.byte	0x00, 0xf5, 0x21, 0x00


	//----- nvinfo : EIATTR_KPARAM_INFO
	.align		4
.L_23:
        /*0028*/ 	.byte	0x04, 0x17
        /*002a*/ 	.short	(.L_25 - .L_24)
.L_24:
        /*002c*/ 	.word	0x00000000
        /*0030*/ 	.short	0x0000
        /*0032*/ 	.short	0x0000
        /*0034*/ 	.byte	0x00, 0xf5, 0x21, 0x00


	//----- nvinfo : EIATTR_SPARSE_MMA_MASK
	.align		4
.L_25:
        /*0038*/ 	.byte	0x03, 0x50
        /*003a*/ 	.short	0x0000


	//----- nvinfo : EIATTR_MAXREG_COUNT
	.align		4
        /*003c*/ 	.byte	0x03, 0x1b
        /*003e*/ 	.short	0x00ff


	//----- nvinfo : EIATTR_NUM_BARRIERS
	.align		4
        /*0040*/ 	.byte	0x02, 0x4c
        /*0042*/ 	.byte	0x01
	.zero		1


	//----- nvinfo : EIATTR_MERCURY_ISA_VERSION
	.align		4
        /*0044*/ 	.byte	0x03, 0x5f
        /*0046*/ 	.short	0x0101


	//----- nvinfo : EIATTR_VRC_CTA_INIT_COUNT
	.align		4
        /*0048*/ 	.byte	0x02, 0x4a
	.zero		1
	.zero		1


	//----- nvinfo : EIATTR_EXIT_INSTR_OFFSETS
	.align		4
        /*004c*/ 	.byte	0x04, 0x1c
        /*004e*/ 	.short	(.L_27 - .L_26)


	//   ....[0]....
.L_26:
        /*0050*/ 	.word	0x00000330


	//   ....[1]....
        /*0054*/ 	.word	0x00000380


	//----- nvinfo : EIATTR_CBANK_PARAM_SIZE
	.align		4
.L_27:
        /*0058*/ 	.byte	0x03, 0x19
        /*005a*/ 	.short	0x0014


	//----- nvinfo : EIATTR_PARAM_CBANK
	.align		4
        /*005c*/ 	.byte	0x04, 0x0a
        /*005e*/ 	.short	(.L_29 - .L_28)
	.align		4
.L_28:
        /*0060*/ 	.word	index@(.nv.constant0._Z21exclusive_scan_kernelPiS_i)
        /*0064*/ 	.short	0x0380
        /*0066*/ 	.short	0x0014


	//----- nvinfo : EIATTR_SW_WAR
	.align		4
.L_29:
        /*0068*/ 	.byte	0x04, 0x36
        /*006a*/ 	.short	(.L_31 - .L_30)
.L_30:
        /*006c*/ 	.word	0x00000008
.L_31:


//--------------------- .nv.info._Z18sort_by_bit_kernelPjS_PiS0_i --------------------------
	.section	.nv.info._Z18sort_by_bit_kernelPjS_PiS0_i,"",@"SHT_CUDA_INFO"
	.sectionflags	@""
	.align	4


	//----- nvinfo : EIATTR_CUDA_API_VERSION
	.align		4
        /*0000*/ 	.byte	0x04, 0x37
        /*0002*/ 	.short	(.L_33 - .L_32)
.L_32:
        /*0004*/ 	.word	0x00000082


	//----- nvinfo : EIATTR_KPARAM_INFO
	.align		4
.L_33:
        /*0008*/ 	.byte	0x04, 0x17
        /*000a*/ 	.short	(.L_35 - .L_34)
.L_34:
        /*000c*/ 	.word	0x00000000
        /*0010*/ 	.short	0x0004
        /*0012*/ 	.short	0x0020
        /*0014*/ 	.byte	0x00, 0xf0, 0x11, 0x00


	//----- nvinfo : EIATTR_KPARAM_INFO
	.align		4
.L_35:
        /*0018*/ 	.byte	0x04, 0x17
        /*001a*/ 	.short	(.L_37 - .L_36)
.L_36:
        /*001c*/ 	.word	0x00000000
        /*0020*/ 	.short	0x0003
        /*0022*/ 	.short	0x0018
        /*0024*/ 	.byte	0x00, 0xf5, 0x21, 0x00


	//----- nvinfo : EIATTR_KPARAM_INFO
	.align		4
.L_37:
        /*0028*/ 	.byte	0x04, 0x17
        /*002a*/ 	.short	(.L_39 - .L_38)
.L_38:
        /*002c*/ 	.word	0x00000000
        /*0030*/ 	.short	0x0002
        /*0032*/ 	.short	0x0010
        /*0034*/ 	.byte	0x00, 0xf5, 0x21, 0x00


	//----- nvinfo : EIATTR_KPARAM_INFO
	.align		4
.L_39:
        /*0038*/ 	.byte	0x04, 0x17
        /*003a*/ 	.short	(.L_41 - .L_40)
.L_40:
        /*003c*/ 	.word	0x00000000
        /*0040*/ 	.short	0x0001
        /*0042*/ 	.short	0x0008
        /*0044*/ 	.byte	0x00, 0xf5, 0x21, 0x00


	//----- nvinfo : EIATTR_KPARAM_INFO
	.align		4
.L_41:
        /*0048*/ 	.byte	0x04, 0x17
        /*004a*/ 	.short	(.L_43 - .L_42)
.L_42:
        /*004c*/ 	.word	0x00000000
        /*0050*/ 	.short	0x0000
        /*0052*/ 	.short	0x0000
        /*0054*/ 	.byte	0x00, 0xf5, 0x21, 0x00


	//----- nvinfo : EIATTR_SPARSE_MMA_MASK
	.align		4
.L_43:
        /*0058*/ 	.byte	0x03, 0x50
        /*005a*/ 	.short	0x0000


	//----- nvinfo : EIATTR_MAXREG_COUNT
	.align		4
        /*005c*/ 	.byte	0x03, 0x1b
        /*005e*/ 	.short	0x00ff


	//----- nvinfo : EIATTR_MERCURY_ISA_VERSION
	.align		4
        /*0060*/ 	.byte	0x03, 0x5f
        /*0062*/ 	.short	0x0101


	//----- nvinfo : EIATTR_VRC_CTA_INIT_COUNT
	.align		4
        /*0064*/ 	.byte	0x02, 0x4a
	.zero		1
	.zero		1


	//----- nvinfo : EIATTR_EXIT_INSTR_OFFSETS
	.align		4
        /*0068*/ 	.byte	0x04, 0x1c
        /*006a*/ 	.short	(.L_45 - .L_44)


	//   ....[0]....
.L_44:
        /*006c*/ 	.word	0x00000070


	//   ....[1]....
        /*0070*/ 	.word	0x000001d0


	//----- nvinfo : EIATTR_CBANK_PARAM_SIZE
	.align		4
.L_45:
        /*0074*/ 	.byte	0x03, 0x19
        /*0076*/ 	.short	0x0024


	//----- nvinfo : EIATTR_PARAM_CBANK
	.align		4
        /*0078*/ 	.byte	0x04, 0x0a
        /*007a*/ 	.short	(.L_47 - .L_46)
	.align		4
.L_46:
        /*007c*/ 	.word	index@(.nv.constant0._Z18sort_by_bit_kernelPjS_PiS0_i)
        /*0080*/ 	.short	0x0380
        /*0082*/ 	.short	0x0024


	//----- nvinfo : EIATTR_SW_WAR
	.align		4
.L_47:
        /*0084*/ 	.byte	0x04, 0x36
        /*0086*/ 	.short	(.L_49 - .L_48)
.L_48:
        /*0088*/ 	.word	0x00000008
.L_49:


//--------------------- .nv.info._Z19extract_bits_kernelPjPiii --------------------------
	.section	.nv.info._Z19extract_bits_kernelPjPiii,"",@"SHT_CUDA_INFO"
	.sectionflags	@""
	.align	4


	//----- nvinfo : EIATTR_CUDA_API_VERSION
	.align		4
        /*0000*/ 	.byte	0x04, 0x37
        /*0002*/ 	.short	(.L_51 - .L_50)
.L_50:
        /*0004*/ 	.word	0x00000082


	//----- nvinfo : EIATTR_KPARAM_INFO
	.align		4
.L_51:
        /*0008*/ 	.byte	0x04, 0x17
        /*000a*/ 	.short	(.L_53 - .L_52)
.L_52:
        /*000c*/ 	.word	0x00000000
        /*0010*/ 	.short	0x0003
        /*0012*/ 	.short	0x0014
        /*0014*/ 	.byte	0x00, 0xf0, 0x11, 0x00


	//----- nvinfo : EIATTR_KPARAM_INFO
	.align		4
.L_53:
        /*0018*/ 	.byte	0x04, 0x17
        /*001a*/ 	.short	(.L_55 - .L_54)
.L_54:
        /*001c*/ 	.word	0x00000000
        /*0020*/ 	.short	0x0002
        /*0022*/ 	.short	0x0010
        /*0024*/ 	.byte	0x00, 0xf0, 0x11, 0x00


	//----- nvinfo : EIATTR_KPARAM_INFO
	.align		4
.L_55:
        /*0028*/ 	.byte	0x04, 0x17
        /*002a*/ 	.short	(.L_57 - .L_56)
.L_56:
        /*002c*/ 	.word	0x00000000
        /*0030*/ 	.short	0x0001
        /*0032*/ 	.short	0x0008
        /*0034*/ 	.byte	0x00, 0xf5, 0x21, 0x00


	//----- nvinfo : EIATTR_KPARAM_INFO
	.align		4
.L_57:
        /*0038*/ 	.byte	0x04, 0x17
        /*003a*/ 	.short	(.L_59 - .L_58)
.L_58:
        /*003c*/ 	.word	0x00000000
        /*0040*/ 	.short	0x0000
        /*0042*/ 	.short	0x0000
        /*0044*/ 	.byte	0x00, 0xf5, 0x21, 0x00


	//----- nvinfo : EIATTR_SPARSE_MMA_MASK
	.align		4
.L_59:
        /*0048*/ 	.byte	0x03, 0x50
        /*004a*/ 	.short	0x0000


	//----- nvinfo : EIATTR_MAXREG_COUNT
	.align		4
        /*004c*/ 	.byte	0x03, 0x1b
        /*004e*/ 	.short	0x00ff


	//----- nvinfo : EIATTR_MERCURY_ISA_VERSION
	.align		4
        /*0050*/ 	.byte	0x03, 0x5f
        /*0052*/ 	.short	0x0101


	//----- nvinfo : EIATTR_VRC_CTA_INIT_COUNT
	.align		4
        /*0054*/ 	.byte	0x02, 0x4a
	.zero		1
	.zero		1


	//----- nvinfo : EIATTR_EXIT_INSTR_OFFSETS
	.align		4
        /*0058*/ 	.byte	0x04, 0x1c
        /*005a*/ 	.short	(.L_61 - .L_60)


	//   ....[0]....
.L_60:
        /*005c*/ 	.word	0x00000070


	//   ....[1]....
        /*0060*/ 	.word	0x00000120


	//----- nvinfo : EIATTR_CBANK_PARAM_SIZE
	.align		4
.L_61:
        /*0064*/ 	.byte	0x03, 0x19
        /*0066*/ 	.short	0x0018


	//----- nvinfo : EIATTR_PARAM_CBANK
	.align		4
        /*0068*/ 	.byte	0x04, 0x0a
        /*006a*/ 	.short	(.L_63 - .L_62)
	.align		4
.L_62:
        /*006c*/ 	.word	index@(.nv.constant0._Z19extract_bits_kernelPjPiii)
        /*0070*/ 	.short	0x0380
        /*0072*/ 	.short	0x0018


	//----- nvinfo : EIATTR_SW_WAR
	.align		4
.L_63:
        /*0074*/ 	.byte	0x04, 0x36
        /*0076*/ 	.short	(.L_65 - .L_64)
.L_64:
        /*0078*/ 	.word	0x00000008
.L_65:


//--------------------- .nv.callgraph             --------------------------
	.section	.nv.callgraph,"",@"SHT_CUDA_CALLGRAPH"
	.align	4
	.sectionentsize	8
	.align		4
        /*0000*/ 	.word	0x00000000
	.align		4
        /*0004*/ 	.word	0xffffffff
	.align		4
        /*0008*/ 	.word	0x00000000
	.align		4
        /*000c*/ 	.word	0xfffffffe
	.align		4
        /*0010*/ 	.word	0x00000000
	.align		4
        /*0014*/ 	.word	0xfffffffd
	.align		4
        /*0018*/ 	.word	0x00000000
	.align		4
        /*001c*/ 	.word	0xfffffffc


//--------------------- .text._Z21exclusive_scan_kernelPiS_i --------------------------
	.section	.text._Z21exclusive_scan_kernelPiS_i,"ax",@progbits
	.align	128
        .global         _Z21exclusive_scan_kernelPiS_i
        .type           _Z21exclusive_scan_kernelPiS_i,@function
        .size           _Z21exclusive_scan_kernelPiS_i,(.L_x_6 - _Z21exclusive_scan_kernelPiS_i)
        .other          _Z21exclusive_scan_kernelPiS_i,@"STO_CUDA_ENTRY STV_DEFAULT"
_Z21exclusive_scan_kernelPiS_i:
.text._Z21exclusive_scan_kernelPiS_i:
[----:B------:R-:W-:Y:S01]  /*0000*/  LDC R1, c[0x0][0x37c] ;  /* 0x0000df00ff017b82 */ /* 0x000fe20000000800 */
[----:B------:R-:W0:Y:S07]  /*0010*/  S2R R9, SR_TID.X ;  /* 0x0000000000097919 */ /* 0x000e2e0000002100 */
[----:B------:R-:W0:Y:S01]  /*0020*/  S2UR UR4, SR_CTAID.X ;  /* 0x00000000000479c3 */ /* 0x000e220000002500 */
[----:B------:R-:W1:Y:S01]  /*0030*/  LDCU UR5, c[0x0][0x390] ;  /* 0x00007200ff0577ac */ /* 0x000e620008000800 */
[----:B------:R-:W2:Y:S06]  /*0040*/  LDCU.64 UR6, c[0x0][0x358] ;  /* 0x00006b00ff0677ac */ /* 0x000eac0008000a00 */
[----:B------:R-:W0:Y:S02]  /*0050*/  LDC R4, c[0x0][0x360] ;  /* 0x0000d800ff047b82 */ /* 0x000e240000000800 */
[----:B0-----:R-:W-:-:S05]  /*0060*/  IMAD R5, R4, UR4, R9 ;  /* 0x0000000404057c24 */ /* 0x001fca000f8e0209 */
[----:B-1----:R-:W-:-:S13]  /*0070*/  ISETP.GE.AND P0, PT, R5, UR5, PT ;  /* 0x0000000505007c0c */ /* 0x002fda000bf06270 */
[----:B------:R-:W0:Y:S02]  /*0080*/  @!P0 LDC.64 R2, c[0x0][0x380] ;  /* 0x0000e000ff028b82 */ /* 0x000e240000000a00 */
[----:B0-----:R-:W-:-:S06]  /*0090*/  @!P0 IMAD.WIDE R2, R5, 0x4, R2 ;  /* 0x0000000405028825 */ /* 0x001fcc00078e0202 */
[----:B--2---:R-:W2:Y:S01]  /*00a0*/  @!P0 LDG.E R3, desc[UR6][R2.64] ;  /* 0x0000000602038981 */ /* 0x004ea2000c1e1900 */
[----:B------:R-:W0:Y:S01]  /*00b0*/  S2UR UR5, SR_CgaCtaId ;  /* 0x00000000000579c3 */ /* 0x000e220000008800 */
[----:B------:R-:W-:Y:S02]  /*00c0*/  UMOV UR4, 0x400 ;  /* 0x0000040000047882 */ /* 0x000fe40000000000 */
[----:B0-----:R-:W-:-:S06]  /*00d0*/  ULEA UR4, UR5, UR4, 0x18 ;  /* 0x0000000405047291 */ /* 0x001fcc000f8ec0ff */
[----:B------:R-:W-:-:S05]  /*00e0*/  LEA R0, R9, UR4, 0x2 ;  /* 0x0000000409007c11 */ /* 0x000fca000f8e10ff */
[----:B--2---:R0:W-:Y:S04]  /*00f0*/  @!P0 STS [R0], R3 ;  /* 0x0000000300008388 */ /* 0x0041e80000000800 */
[----:B------:R0:W-:Y:S01]  /*0100*/  @P0 STS [R0], RZ ;  /* 0x000000ff00000388 */ /* 0x0001e20000000800 */
[----:B------:R-:W-:Y:S01]  /*0110*/  BAR.SYNC.DEFER_BLOCKING 0x0 ;  /* 0x0000000000007b1d */ /* 0x000fe20000010000 */
[----:B------:R-:W-:-:S13]  /*0120*/  ISETP.GE.U32.AND P0, PT, R4, 0x2, PT ;  /* 0x000000020400780c */ /* 0x000fda0003f06070 */
[----:B0-----:R-:W-:Y:S05]  /*0130*/  @!P0 BRA `(.L_x_0) ;  /* 0x0000000000748947 */ /* 0x001fea0003800000 */
[----:B------:R-:W-:-:S05]  /*0140*/  UMOV UR5, 0x1 ;  /* 0x0000000100057882 */ /* 0x000fca0000000000 */
.L_x_1:
[----:B------:R-:W-:Y:S01]  /*0150*/  ISETP.GE.U32.AND P0, PT, R9, UR5, PT ;  /* 0x0000000509007c0c */ /* 0x000fe2000bf06070 */
[----:B------:R-:W-:-:S12]  /*0160*/  IMAD.MOV.U32 R2, RZ, RZ, RZ ;  /* 0x000000ffff027224 */ /* 0x000fd800078e00ff */
[----:B------:R-:W-:Y:S01]  /*0170*/  @P0 VIADD R3, R9, -UR5 ;  /* 0x8000000509030c36 */ /* 0x000fe20008000000 */
[----:B------:R-:W-:-:S04]  /*0180*/  USHF.L.U32 UR5, UR5, 0x1, URZ ;  /* 0x0000000105057899 */ /* 0x000fc800080006ff */
[----:B------:R-:W-:-:S05]  /*0190*/  @P0 LEA R3, R3, UR4, 0x2 ;  /* 0x0000000403030c11 */ /* 0x000fca000f8e10ff */
[----:B------:R-:W-:Y:S01]  /*01a0*/  @P0 LDS R2, [R3] ;  /* 0x0000000003020984 */ /* 0x000fe20000000800 */
[----:B------:R-:W-:Y:S06]  /*01b0*/  BAR.SYNC.DEFER_BLOCKING 0x0 ;  /* 0x0000000000007b1d */ /* 0x000fec0000010000 */
[----:B------:R-:W0:Y:S02]  /*01c0*/  @P0 LDS R7, [R0] ;  /* 0x0000000000070984 */ /* 0x000e240000000800 */
[----:B0-----:R-:W-:-:S05]  /*01d0*/  @P0 IMAD.IADD R7, R7, 0x1, R2 ;  /* 0x0000000107070824 */ /* 0x001fca00078e0202 */
[----:B------:R0:W-:Y:S01]  /*01e0*/  @P0 STS [R0], R7 ;  /* 0x0000000700000388 */ /* 0x0001e20000000800 */
[----:B------:R-:W-:Y:S01]  /*01f0*/  BAR.SYNC.DEFER_BLOCKING 0x0 ;  /* 0x0000000000007b1d */ /* 0x000fe20000010000 */
[----:B------:R-:W-:-:S13]  /*0200*/  ISETP.LE.U32.AND P0, PT, R4, UR5, PT ;  /* 0x0000000504007c0c */ /* 0x000fda000bf03070 */
[----:B0-----:R-:W-:Y:S05]  /*0210*/  @!P0 BRA `(.L_x_1) ;  /* 0xfffffffc00cc8947 */ /* 0x001fea000383ffff */
[----:B------:R-:W-:-:S13]  /*0220*/  ISETP.GE.U32.AND P0, PT, R4, 0x2, PT ;  /* 0x000000020400780c */ /* 0x000fda0003f06070 */
[----:B------:R-:W-:Y:S05]  /*0230*/  @!P0 BRA `(.L_x_0) ;  /* 0x0000000000348947 */ /* 0x000fea0003800000 */
.L_x_2:
[----:B------:R-:W-:Y:S01]  /*0240*/  SHF.R.U32.HI R6, RZ, 0x1, R4 ;  /* 0x00000001ff067819 */ /* 0x000fe20000011604 */
[----:B------:R-:W-:Y:S03]  /*0250*/  LDS R2, [R0] ;  /* 0x0000000000027984 */ /* 0x000fe60000000800 */
[----:B------:R-:W-:Y:S01]  /*0260*/  ISETP.GE.U32.AND P0, PT, R9, R6, PT ;  /* 0x000000060900720c */ /* 0x000fe20003f06070 */
[----:B------:R-:W-:-:S12]  /*0270*/  IMAD R7, R6, 0x4, R0 ;  /* 0x0000000406077824 */ /* 0x000fd800078e0200 */
[----:B------:R-:W0:Y:S02]  /*0280*/  @!P0 LDS R3, [R7] ;  /* 0x0000000007038984 */ /* 0x000e240000000800 */
[----:B0-----:R-:W-:-:S05]  /*0290*/  @!P0 IMAD.IADD R3, R2, 0x1, R3 ;  /* 0x0000000102038824 */ /* 0x001fca00078e0203 */
[----:B------:R0:W-:Y:S01]  /*02a0*/  @!P0 STS [R0], R3 ;  /* 0x0000000300008388 */ /* 0x0001e20000000800 */
[----:B------:R-:W-:Y:S06]  /*02b0*/  BAR.SYNC.DEFER_BLOCKING 0x0 ;  /* 0x0000000000007b1d */ /* 0x000fec0000010000 */
[----:B------:R0:W-:Y:S02]  /*02c0*/  @!P0 STS [R7], R2 ;  /* 0x0000000207008388 */ /* 0x0001e40000000800 */
[----:B------:R-:W-:Y:S01]  /*02d0*/  BAR.SYNC.DEFER_BLOCKING 0x0 ;  /* 0x0000000000007b1d */ /* 0x000fe20000010000 */
[----:B------:R-:W-:Y:S01]  /*02e0*/  ISETP.GT.U32.AND P0, PT, R4, 0x3, PT ;  /* 0x000000030400780c */ /* 0x000fe20003f04070 */
[----:B------:R-:W-:-:S12]  /*02f0*/  IMAD.MOV.U32 R4, RZ, RZ, R6 ;  /* 0x000000ffff047224 */ /* 0x000fd800078e0006 */
[----:B0-----:R-:W-:Y:S05]  /*0300*/  @P0 BRA `(.L_x_2) ;  /* 0xfffffffc00cc0947 */ /* 0x001fea000383ffff */
.L_x_0:
[----:B------:R-:W0:Y:S02]  /*0310*/  LDCU UR4, c[0x0][0x390] ;  /* 0x00007200ff0477ac */ /* 0x000e240008000800 */
[----:B0-----:R-:W-:-:S13]  /*0320*/  ISETP.GE.AND P0, PT, R5, UR4, PT ;  /* 0x0000000405007c0c */ /* 0x001fda000bf06270 */
[----:B------:R-:W-:Y:S05]  /*0330*/  @P0 EXIT ;  /* 0x000000000000094d */ /* 0x000fea0003800000 */
[----:B------:R-:W0:Y:S01]  /*0340*/  LDS R7, [R0] ;  /* 0x0000000000077984 */ /* 0x000e220000000800 */
[----:B------:R-:W1:Y:S02]  /*0350*/  LDC.64 R2, c[0x0][0x388] ;  /* 0x0000e200ff027b82 */ /* 0x000e640000000a00 */
[----:B-1----:R-:W-:-:S05]  /*0360*/  IMAD.WIDE R2, R5, 0x4, R2 ;  /* 0x0000000405027825 */ /* 0x002fca00078e0202 */
[----:B0-----:R-:W-:Y:S01]  /*0370*/  STG.E desc[UR6][R2.64], R7 ;  /* 0x0000000702007986 */ /* 0x001fe2000c101906 */
[----:B------:R-:W-:Y:S05]  /*0380*/  EXIT ;  /* 0x000000000000794d */ /* 0x000fea0003800000 */
.L_x_3:
[----:B------:R-:W-:-:S00]  /*0390*/  BRA `(.L_x_3) ;  /* 0xfffffffc00fc7947 */ /* 0x000fc0000383ffff */
[----:B------:R-:W-:-:S00]  /*03a0*/  NOP ;  /* 0x0000000000007918 */ /* 0x000fc00000000000 */
        /* <DEDUP_REMOVED lines=13> */
.L_x_6:


//--------------------- .text._Z18sort_by_bit_kernelPjS_PiS0_i --------------------------
	.section	.text._Z18sort_by_bit_kernelPjS_PiS0_i,"ax",@progbits
	.align	128
        .global         _Z18sort_by_bit_kernelPjS_PiS0_i
        .type           _Z18sort_by_bit_kernelPjS_PiS0_i,@function
        .size           _Z18sort_by_bit_kernelPjS_PiS0_i,(.L_x_7 - _Z18sort_by_bit_kernelPjS_PiS0_i)
        .other          _Z18sort_by_bit_kernelPjS_PiS0_i,@"STO_CUDA_ENTRY STV_DEFAULT"
_Z18sort_by_bit_kernelPjS_PiS0_i:
.text._Z18sort_by_bit_kernelPjS_PiS0_i:
[----:B------:R-:W-:Y:S01]  /*0000*/  LDC R1, c[0x0][0x37c] ;  /* 0x0000df00ff017b82 */ /* 0x000fe20000000800 */
[----:B------:R-:W0:Y:S07]  /*0010*/  S2R R13, SR_TID.X ;  /* 0x00000000000d7919 */ /* 0x000e2e0000002100 */
[----:B------:R-:W0:Y:S08]  /*0020*/  S2UR UR4, SR_CTAID.X ;  /* 0x00000000000479c3 */ /* 0x000e300000002500 */
[----:B------:R-:W0:Y:S08]  /*0030*/  LDC R0, c[0x0][0x360] ;  /* 0x0000d800ff007b82 */ /* 0x000e300000000800 */
[----:B------:R-:W1:Y:S01]  /*0040*/  LDC R15, c[0x0][0x3a0] ;  /* 0x0000e800ff0f7b82 */ /* 0x000e620000000800 */
[----:B0-----:R-:W-:-:S05]  /*0050*/  IMAD R13, R0, UR4, R13 ;  /* 0x00000004000d7c24 */ /* 0x001fca000f8e020d */
[----:B-1----:R-:W-:-:S13]  /*0060*/  ISETP.GE.AND P0, PT, R13, R15, PT ;  /* 0x0000000f0d00720c */ /* 0x002fda0003f06270 */
[----:B------:R-:W-:Y:S05]  /*0070*/  @P0 EXIT ;  /* 0x000000000000094d */ /* 0x000fea0003800000 */
[----:B------:R-:W0:Y:S01]  /*0080*/  LDC.64 R6, c[0x0][0x390] ;  /* 0x0000e400ff067b82 */ /* 0x000e220000000a00 */
[----:B------:R-:W1:Y:S07]  /*0090*/  LDCU.64 UR4, c[0x0][0x358] ;  /* 0x00006b00ff0477ac */ /* 0x000e6e0008000a00 */
[----:B------:R-:W2:Y:S08]  /*00a0*/  LDC.64 R4, c[0x0][0x398] ;  /* 0x0000e600ff047b82 */ /* 0x000eb00000000a00 */
[----:B------:R-:W3:Y:S01]  /*00b0*/  LDC.64 R10, c[0x0][0x380] ;  /* 0x0000e000ff0a7b82 */ /* 0x000ee20000000a00 */
[----:B0-----:R-:W-:-:S06]  /*00c0*/  IMAD.WIDE R2, R13, 0x4, R6 ;  /* 0x000000040d027825 */ /* 0x001fcc00078e0206 */
[----:B-1----:R-:W4:Y:S01]  /*00d0*/  LDG.E R2, desc[UR4][R2.64] ;  /* 0x0000000402027981 */ /* 0x002f22000c1e1900 */
[----:B---3--:R-:W-:-:S06]  /*00e0*/  IMAD.WIDE R10, R13, 0x4, R10 ;  /* 0x000000040d0a7825 */ /* 0x008fcc00078e020a */
[----:B------:R-:W3:Y:S01]  /*00f0*/  LDG.E R11, desc[UR4][R10.64] ;  /* 0x000000040a0b7981 */ /* 0x000ee2000c1e1900 */
[----:B----4-:R-:W-:Y:S02]  /*0100*/  ISETP.NE.AND P0, PT, R2, RZ, PT ;  /* 0x000000ff0200720c */ /* 0x010fe40003f05270 */
[----:B------:R-:W0:Y:S11]  /*0110*/  LDC.64 R2, c[0x0][0x388] ;  /* 0x0000e200ff027b82 */ /* 0x000e360000000a00 */
[----:B------:R-:W-:-:S04]  /*0120*/  @P0 IMAD.WIDE R6, R15, 0x4, R6 ;  /* 0x000000040f060825 */ /* 0x000fc800078e0206 */
[--C-:B--2---:R-:W-:Y:S02]  /*0130*/  @P0 IMAD.WIDE R8, R15, 0x4, R4.reuse ;  /* 0x000000040f080825 */ /* 0x104fe400078e0204 */
[----:B------:R-:W2:Y:S02]  /*0140*/  @P0 LDG.E R6, desc[UR4][R6.64+-0x4] ;  /* 0xfffffc0406060981 */ /* 0x000ea4000c1e1900 */
[----:B------:R-:W-:Y:S02]  /*0150*/  IMAD.WIDE R4, R13, 0x4, R4 ;  /* 0x000000040d047825 */ /* 0x000fe400078e0204 */
[----:B------:R-:W2:Y:S04]  /*0160*/  @P0 LDG.E R9, desc[UR4][R8.64+-0x4] ;  /* 0xfffffc0408090981 */ /* 0x000ea8000c1e1900 */
[----:B------:R-:W4:Y:S01]  /*0170*/  LDG.E R4, desc[UR4][R4.64] ;  /* 0x0000000404047981 */ /* 0x000f22000c1e1900 */
[----:B--2---:R-:W-:-:S02]  /*0180*/  @P0 IADD3 R15, PT, PT, -R9, R15, -R6 ;  /* 0x0000000f090f0210 */ /* 0x004fc40007ffe906 */
[----:B----4-:R-:W-:Y:S02]  /*0190*/  @!P0 IADD3 R13, PT, PT, R13, -R4, RZ ;  /* 0x800000040d0d8210 */ /* 0x010fe40007ffe0ff */
[----:B------:R-:W-:-:S05]  /*01a0*/  @P0 IADD3 R13, PT, PT, R4, R15, RZ ;  /* 0x0000000f040d0210 */ /* 0x000fca0007ffe0ff */
[----:B0-----:R-:W-:-:S05]  /*01b0*/  IMAD.WIDE R2, R13, 0x4, R2 ;  /* 0x000000040d027825 */ /* 0x001fca00078e0202 */
[----:B---3--:R-:W-:Y:S01]  /*01c0*/  STG.E desc[UR4][R2.64], R11 ;  /* 0x0000000b02007986 */ /* 0x008fe2000c101904 */
[----:B------:R-:W-:Y:S05]  /*01d0*/  EXIT ;  /* 0x000000000000794d */ /* 0x000fea0003800000 */
.L_x_4:
        /* <DEDUP_REMOVED lines=10> */
.L_x_7:


//--------------------- .text._Z19extract_bits_kernelPjPiii --------------------------
	.section	.text._Z19extract_bits_kernelPjPiii,"ax",@progbits
	.align	128
        .global         _Z19extract_bits_kernelPjPiii
        .type           _Z19extract_bits_kernelPjPiii,@function
        .size           _Z19extract_bits_kernelPjPiii,(.L_x_8 - _Z19extract_bits_kernelPjPiii)
        .other          _Z19extract_bits_kernelPjPiii,@"STO_CUDA_ENTRY STV_DEFAULT"
_Z19extract_bits_kernelPjPiii:
.text._Z19extract_bits_kernelPjPiii:
[----:B------:R-:W-:Y:S01]  /*0000*/  LDC R1, c[0x0][0x37c] ;  /* 0x0000df00ff017b82 */ /* 0x000fe20000000800 */
[----:B------:R-:W0:Y:S07]  /*0010*/  S2R R7, SR_TID.X ;  /* 0x0000000000077919 */ /* 0x000e2e0000002100 */
[----:B------:R-:W0:Y:S01]  /*0020*/  S2UR UR4, SR_CTAID.X ;  /* 0x00000000000479c3 */ /* 0x000e220000002500 */
[----:B------:R-:W1:Y:S07]  /*0030*/  LDCU UR5, c[0x0][0x390] ;  /* 0x00007200ff0577ac */ /* 0x000e6e0008000800 */
[----:B------:R-:W0:Y:S02]  /*0040*/  LDC R0, c[0x0][0x360] ;  /* 0x0000d800ff007b82 */ /* 0x000e240000000800 */
[----:B0-----:R-:W-:-:S05]  /*0050*/  IMAD R7, R0, UR4, R7 ;  /* 0x0000000400077c24 */ /* 0x001fca000f8e0207 */
[----:B-1----:R-:W-:-:S13]  /*0060*/  ISETP.GE.AND P0, PT, R7, UR5, PT ;  /* 0x0000000507007c0c */ /* 0x002fda000bf06270 */
[----:B------:R-:W-:Y:S05]  /*0070*/  @P0 EXIT ;  /* 0x000000000000094d */ /* 0x000fea0003800000 */
[----:B------:R-:W0:Y:S01]  /*0080*/  LDC.64 R2, c[0x0][0x380] ;  /* 0x0000e000ff027b82 */ /* 0x000e220000000a00 */
[----:B------:R-:W1:Y:S01]  /*0090*/  LDCU.64 UR4, c[0x0][0x358] ;  /* 0x00006b00ff0477ac */ /* 0x000e620008000a00 */
[----:B------:R-:W2:Y:S06]  /*00a0*/  LDCU UR6, c[0x0][0x394] ;  /* 0x00007280ff0677ac */ /* 0x000eac0008000800 */
[----:B------:R-:W3:Y:S01]  /*00b0*/  LDC.64 R4, c[0x0][0x388] ;  /* 0x0000e200ff047b82 */ /* 0x000ee20000000a00 */
[----:B0-----:R-:W-:-:S06]  /*00c0*/  IMAD.WIDE R2, R7, 0x4, R2 ;  /* 0x0000000407027825 */ /* 0x001fcc00078e0202 */
[----:B-1----:R-:W2:Y:S01]  /*00d0*/  LDG.E R2, desc[UR4][R2.64] ;  /* 0x0000000402027981 */ /* 0x002ea2000c1e1900 */
[----:B---3--:R-:W-:Y:S01]  /*00e0*/  IMAD.WIDE R4, R7, 0x4, R4 ;  /* 0x0000000407047825 */ /* 0x008fe200078e0204 */
[----:B--2---:R-:W-:-:S04]  /*00f0*/  SHF.R.U32.HI R0, RZ, UR6, R2 ;  /* 0x00000006ff007c19 */ /* 0x004fc80008011602 */
[----:B------:R-:W-:-:S05]  /*0100*/  LOP3.LUT R7, R0, 0x1, RZ, 0xc0, !PT ;  /* 0x0000000100077812 */ /* 0x000fca00078ec0ff */
[----:B------:R-:W-:Y:S01]  /*0110*/  STG.E desc[UR4][R4.64], R7 ;  /* 0x0000000704007986 */ /* 0x000fe2000c101904 */
[----:B------:R-:W-:Y:S05]  /*0120*/  EXIT ;  /* 0x000000000000794d */ /* 0x000fea0003800000 */
.L_x_5:
        /* <DEDUP_REMOVED lines=13> */
.L_x_8:


//--------------------- .nv.shared._Z21exclusive_scan_kernelPiS_i --------------------------
	.section	.nv.shared._Z21exclusive_scan_kernelPiS_i,"aw",@nobits
	.sectionflags	@""
	.align	16
	.zero		1024


//--------------------- .nv.shared.reserved.0     --------------------------
	.section	.nv.shared.reserved.0,"aw",@nobits
	.weak		__nv_reservedSMEM_offset_0_alias
	.size		__nv_reservedSMEM_offset_0_alias, 0, 64
	.other		__nv_reservedSMEM_offset_0_alias,@"STO_CUDA_RESERVED_SHARED STV_DEFAULT"
__nv_reservedSMEM_offset_0_alias:
	.zero		0
	.zero		64


//--------------------- .nv.shared._Z18sort_by_bit_kernelPjS_PiS0_i --------------------------
	.section	.nv.shared._Z18sort_by_bit_kernelPjS_PiS0_i,"aw",@nobits
	.sectionflags	@""
	.align	16
	.zero		1024


//--------------------- .nv.shared._Z19extract_bits_kernelPjPiii --------------------------
	.section	.nv.shared._Z19extract_bits_kernelPjPiii,"aw",@nobits
	.sectionflags	@""
	.align	16
	.zero		1024


//--------------------- .nv.constant0._Z21exclusive_scan_kernelPiS_i --------------------------
	.section	.nv.constant0._Z21exclusive_scan_kernelPiS_i,"a",@progbits
	.sectionflags	@""
	.align	4
.nv.constant0._Z21exclusive_scan_kernelPiS_i:
	.zero		916


//--------------------- .nv.constant0._Z18sort_by_bit_kernelPjS_PiS0_i --------------------------
	.section	.nv.constant0._Z18sort_by_bit_kernelPjS_PiS0_i,"a",@progbits
	.sectionflags	@""
	.align	4
.nv.constant0._Z18sort_by_bit_kernelPjS_PiS0_i:
	.zero		932


//--------------------- .nv.constant0._Z19extract_bits_kernelPjPiii --------------------------
	.section	.nv.constant0._Z19extract_bits_kernelPjPiii,"a",@progbits
	.sectionflags	@""
	.align	4
.nv.constant0._Z19extract_bits_kernelPjPiii:
	.zero		920


//--------------------- SYMBOLS --------------------------

	.type		.nv.reservedSmem.offset0,@object
	.size		.nv.reservedSmem.offset0,0x4
	.type		.nv.reservedSmem.cap,@object
	.size		.nv.reservedSmem.cap,0x4
